//
// Generated by NVIDIA NVVM Compiler
//
// Compiler Build ID: CL-36424714
// Cuda compilation tools, release 13.0, V13.0.88
// Based on NVVM 20.0.0
//

.version 9.0
.target sm_100
.address_size 64

	// .globl	_Z8f_kernelPiS_S_

.visible .entry _Z8f_kernelPiS_S_(
	.param .u64 .ptr .align 1 _Z8f_kernelPiS_S__param_0,
	.param .u64 .ptr .align 1 _Z8f_kernelPiS_S__param_1,
	.param .u64 .ptr .align 1 _Z8f_kernelPiS_S__param_2
)
{
	.reg .pred 	%p<2>;
	.reg .b32 	%r<4>;
	.reg .b64 	%rd<7>;

	ld.param.u64 	%rd2, [_Z8f_kernelPiS_S__param_0];
	ld.param.u64 	%rd3, [_Z8f_kernelPiS_S__param_1];
	ld.param.u64 	%rd1, [_Z8f_kernelPiS_S__param_2];
	cvta.to.global.u64 	%rd4, %rd3;
	cvta.to.global.u64 	%rd5, %rd2;
	mov.b32 	%r1, 1;
	st.global.u32 	[%rd5], %r1;
	st.global.u32 	[%rd4], %r1;
	mov.u32 	%r2, %tid.x;
	setp.ne.s32 	%p1, %r2, 0;
	@%p1 bra 	$L__BB0_2;
	cvta.to.global.u64 	%rd6, %rd1;
	mov.b32 	%r3, 0;
	st.global.u32 	[%rd6], %r3;
$L__BB0_2:
	ret;

}


// ===== COMPILED SASS (sm_100) =====

	.target	sm_100

	.elftype	@"ET_EXEC"


//--------------------- .note.nv.tkinfo           --------------------------
	.section	.note.nv.tkinfo,"",@"SHT_NOTE"
	.sectionflags	@"SHF_NOTE_NV_TKINFO"
	.tkinfo
        /*0018*/ 	.word	0x00000002
        /*0030*/ 	.string	""
        /*0030*/ 	.string	"ptxas"
        /*0030*/ 	.string	"Cuda compilation tools, release 13.0, V13.0.88"
        /*0030*/ 	.string	"Build cuda_13.0.r13.0/compiler.36424714_0"
        /*0030*/ 	.string	"-arch sm_100 -m 64 "



//--------------------- .note.nv.cuinfo           --------------------------
	.section	.note.nv.cuinfo,"",@"SHT_NOTE"
	.sectionflags	@"SHF_NOTE_NV_CUINFO"
        /*0018*/ 	.short	0x0002
        /*001a*/ 	.short	0x0064
        /*001c*/ 	.short	0x0082
	.zero		2


//--------------------- .nv.info                  --------------------------
	.section	.nv.info,"",@"SHT_CUDA_INFO"
	.align	4


	//----- nvinfo : EIATTR_REGCOUNT
	.align		4
        /*0000*/ 	.byte	0x04, 0x2f
        /*0002*/ 	.short	(.L_1 - .L_0)
	.align		4
.L_0:
        /*0004*/ 	.word	index@(_Z8f_kernelPiS_S_)
        /*0008*/ 	.word	0x0000000a


	//----- nvinfo : EIATTR_FRAME_SIZE
	.align		4
.L_1:
        /*000c*/ 	.byte	0x04, 0x11
        /*000e*/ 	.short	(.L_3 - .L_2)
	.align		4
.L_2:
        /*0010*/ 	.word	index@(_Z8f_kernelPiS_S_)
        /*0014*/ 	.word	0x00000000


	//----- nvinfo : EIATTR_MIN_STACK_SIZE
	.align		4
.L_3:
        /*0018*/ 	.byte	0x04, 0x12
        /*001a*/ 	.short	(.L_5 - .L_4)
	.align		4
.L_4:
        /*001c*/ 	.word	index@(_Z8f_kernelPiS_S_)
        /*0020*/ 	.word	0x00000000
.L_5:


//--------------------- .nv.compat                --------------------------
	.section	.nv.compat,"",@"SHT_CUDA_COMPAT_INFO"
	.align	4
        /*0000*/ 	.byte	0x02, 0x09, 0x00, 0x00, 0x02, 0x02, 0x01, 0x00, 0x02, 0x05, 0x05, 0x00, 0x03, 0x07, 0x01, 0x01
        /*0010*/ 	.byte	0x02, 0x03, 0x00, 0x00, 0x02, 0x06, 0x01, 0x00, 0x04, 0x0b, 0x08, 0x00, 0x09, 0x00, 0x00, 0x00
        /*0020*/ 	.byte	0x00, 0x00, 0x00, 0x00


//--------------------- .nv.info._Z8f_kernelPiS_S_ --------------------------
	.section	.nv.info._Z8f_kernelPiS_S_,"",@"SHT_CUDA_INFO"
	.sectionflags	@""
	.align	4


	//----- nvinfo : EIATTR_CUDA_API_VERSION
	.align		4
        /*0000*/ 	.byte	0x04, 0x37
        /*0002*/ 	.short	(.L_7 - .L_6)
.L_6:
        /*0004*/ 	.word	0x00000082


	//----- nvinfo : EIATTR_KPARAM_INFO
	.align		4
.L_7:
        /*0008*/ 	.byte	0x04, 0x17
        /*000a*/ 	.short	(.L_9 - .L_8)
.L_8:
        /*000c*/ 	.word	0x00000000
        /*0010*/ 	.short	0x0002
        /*0012*/ 	.short	0x0010
        /*0014*/ 	.byte	0x00, 0xf5, 0x21, 0x00


	//----- nvinfo : EIATTR_KPARAM_INFO
	.align		4
.L_9:
        /*0018*/ 	.byte	0x04, 0x17
        /*001a*/ 	.short	(.L_11 - .L_10)
.L_10:
        /*001c*/ 	.word	0x00000000
        /*0020*/ 	.short	0x0001
        /*0022*/ 	.short	0x0008
        /*0024*/ 	.byte	0x00, 0xf5, 0x21, 0x00


	//----- nvinfo : EIATTR_KPARAM_INFO
	.align		4
.L_11:
        /*0028*/ 	.byte	0x04, 0x17
        /*002a*/ 	.short	(.L_13 - .L_12)
.L_12:
        /*002c*/ 	.word	0x00000000
        /*0030*/ 	.short	0x0000
        /*0032*/ 	.short	0x0000
        /*0034*/ 	.byte	0x00, 0xf5, 0x21, 0x00


	//----- nvinfo : EIATTR_SPARSE_MMA_MASK
	.align		4
.L_13:
        /*0038*/ 	.byte	0x03, 0x50
        /*003a*/ 	.short	0x0000


	//----- nvinfo : EIATTR_MAXREG_COUNT
	.align		4
        /*003c*/ 	.byte	0x03, 0x1b
        /*003e*/ 	.short	0x00ff


	//----- nvinfo : EIATTR_MERCURY_ISA_VERSION
	.align		4
        /*0040*/ 	.byte	0x03, 0x5f
        /*0042*/ 	.short	0x0101


	//----- nvinfo : EIATTR_VRC_CTA_INIT_COUNT
	.align		4
        /*0044*/ 	.byte	0x02, 0x4a
	.zero		1
	.zero		1


	//----- nvinfo : EIATTR_EXIT_INSTR_OFFSETS
	.align		4
        /*0048*/ 	.byte	0x04, 0x1c
        /*004a*/ 	.short	(.L_15 - .L_14)


	//   ....[0]....
.L_14:
        /*004c*/ 	.word	0x00000090


	//   ....[1]....
        /*0050*/ 	.word	0x000000c0


	//----- nvinfo : EIATTR_CBANK_PARAM_SIZE
	.align		4
.L_15:
        /*0054*/ 	.byte	0x03, 0x19
        /*0056*/ 	.short	0x0018


	//----- nvinfo : EIATTR_PARAM_CBANK
	.align		4
        /*0058*/ 	.byte	0x04, 0x0a
        /*005a*/ 	.short	(.L_17 - .L_16)
	.align		4
.L_16:
        /*005c*/ 	.word	index@(.nv.constant0._Z8f_kernelPiS_S_)
        /*0060*/ 	.short	0x0380
        /*0062*/ 	.short	0x0018


	//----- nvinfo : EIATTR_SW_WAR
	.align		4
.L_17:
        /*0064*/ 	.byte	0x04, 0x36
        /*0066*/ 	.short	(.L_19 - .L_18)
.L_18:
        /*0068*/ 	.word	0x00000008
.L_19:


//--------------------- .nv.callgraph             --------------------------
	.section	.nv.callgraph,"",@"SHT_CUDA_CALLGRAPH"
	.align	4
	.sectionentsize	8
	.align		4
        /*0000*/ 	.word	0x00000000
	.align		4
        /*0004*/ 	.word	0xffffffff
	.align		4
        /*0008*/ 	.word	0x00000000
	.align		4
        /*000c*/ 	.word	0xfffffffe
	.align		4
        /*0010*/ 	.word	0x00000000
	.align		4
        /*0014*/ 	.word	0xfffffffd
	.align		4
        /*0018*/ 	.word	0x00000000
	.align		4
        /*001c*/ 	.word	0xfffffffc


//--------------------- .text._Z8f_kernelPiS_S_   --------------------------
	.section	.text._Z8f_kernelPiS_S_,"ax",@progbits
	.align	128
        .global         _Z8f_kernelPiS_S_
        .type           _Z8f_kernelPiS_S_,@function
        .size           _Z8f_kernelPiS_S_,(.L_x_1 - _Z8f_kernelPiS_S_)
        .other          _Z8f_kernelPiS_S_,@"STO_CUDA_ENTRY STV_DEFAULT"
_Z8f_kernelPiS_S_:
.text._Z8f_kernelPiS_S_:
[----:B------:R-:W-:Y:S01]  /*0000*/  LDC R1, c[0x0][0x37c] ;  /* 0x0000df00ff017b82 */ /* 0x000fe20000000800 */
[----:B------:R-:W0:Y:S07]  /*0010*/  S2R R0, SR_TID.X ;  /* 0x0000000000007919 */ /* 0x000e2e0000002100 */
[----:B------:R-:W1:Y:S01]  /*0020*/  LDC.64 R2, c[0x0][0x380] ;  /* 0x0000e000ff027b82 */ /* 0x000e620000000a00 */
[----:B------:R-:W1:Y:S01]  /*0030*/  LDCU.64 UR4, c[0x0][0x358] ;  /* 0x00006b00ff0477ac */ /* 0x000e620008000a00 */
[----:B------:R-:W-:-:S06]  /*0040*/  HFMA2 R7, -RZ, RZ, 0, 5.9604644775390625e-08 ;  /* 0x00000001ff077431 */ /* 0x000fcc00000001ff */
[----:B------:R-:W2:Y:S01]  /*0050*/  LDC.64 R4, c[0x0][0x388] ;  /* 0x0000e200ff047b82 */ /* 0x000ea20000000a00 */
[----:B-1----:R1:W-:Y:S01]  /*0060*/  STG.E desc[UR4][R2.64], R7 ;  /* 0x0000000702007986 */ /* 0x0023e2000c101904 */
[----:B0-----:R-:W-:-:S03]  /*0070*/  ISETP.NE.AND P0, PT, R0, RZ, PT ;  /* 0x000000ff0000720c */ /* 0x001fc60003f05270 */
[----:B--2---:R1:W-:Y:S10]  /*0080*/  STG.E desc[UR4][R4.64], R7 ;  /* 0x0000000704007986 */ /* 0x0043f4000c101904 */
[----:B------:R-:W-:Y:S05]  /*0090*/  @P0 EXIT ;  /* 0x000000000000094d */ /* 0x000fea0003800000 */
[----:B-1----:R-:W0:Y:S02]  /*00a0*/  LDC.64 R2, c[0x0][0x390] ;  /* 0x0000e400ff027b82 */ /* 0x002e240000000a00 */
[----:B0-----:R-:W-:Y:S01]  /*00b0*/  STG.E desc[UR4][R2.64], RZ ;  /* 0x000000ff02007986 */ /* 0x001fe2000c101904 */
[----:B------:R-:W-:Y:S05]  /*00c0*/  EXIT ;  /* 0x000000000000794d */ /* 0x000fea0003800000 */
.L_x_0:
[----:B------:R-:W-:-:S00]  /*00d0*/  BRA `(.L_x_0) ;  /* 0xfffffffc00fc7947 */ /* 0x000fc0000383ffff */
[----:B------:R-:W-:-:S00]  /*00e0*/  NOP ;  /* 0x0000000000007918 */ /* 0x000fc00000000000 */
        /* <DEDUP_REMOVED lines=9> */
.L_x_1:


//--------------------- .nv.shared.reserved.0     --------------------------
	.section	.nv.shared.reserved.0,"aw",@nobits
	.weak		__nv_reservedSMEM_offset_0_alias
	.size		__nv_reservedSMEM_offset_0_alias, 0, 64
	.other		__nv_reservedSMEM_offset_0_alias,@"STO_CUDA_RESERVED_SHARED STV_DEFAULT"
__nv_reservedSMEM_offset_0_alias:
	.zero		0
	.zero		64


//--------------------- .nv.constant0._Z8f_kernelPiS_S_ --------------------------
	.section	.nv.constant0._Z8f_kernelPiS_S_,"a",@progbits
	.sectionflags	@""
	.align	4
.nv.constant0._Z8f_kernelPiS_S_:
	.zero		920


//--------------------- SYMBOLS --------------------------

	.type		.nv.reservedSmem.offset0,@object
	.size		.nv.reservedSmem.offset0,0x4
